//
// Generated by NVIDIA NVVM Compiler
//
// Compiler Build ID: CL-36424714
// Cuda compilation tools, release 13.0, V13.0.88
// Based on NVVM 20.0.0
//

.version 9.0
.target sm_100
.address_size 64

	// .globl	_Z11dot_productPiS_S_
// _ZZ11dot_productPiS_S_E4temp has been demoted

.visible .entry _Z11dot_productPiS_S_(
	.param .u64 .ptr .align 1 _Z11dot_productPiS_S__param_0,
	.param .u64 .ptr .align 1 _Z11dot_productPiS_S__param_1,
	.param .u64 .ptr .align 1 _Z11dot_productPiS_S__param_2
)
{
	.reg .pred 	%p<2>;
	.reg .b32 	%r<15>;
	.reg .b64 	%rd<10>;
	// demoted variable
	.shared .align 4 .b8 _ZZ11dot_productPiS_S_E4temp[16];
	ld.param.u64 	%rd2, [_Z11dot_productPiS_S__param_0];
	ld.param.u64 	%rd3, [_Z11dot_productPiS_S__param_1];
	ld.param.u64 	%rd1, [_Z11dot_productPiS_S__param_2];
	cvta.to.global.u64 	%rd4, %rd3;
	cvta.to.global.u64 	%rd5, %rd2;
	mov.u32 	%r1, %tid.x;
	mul.wide.u32 	%rd6, %r1, 4;
	add.s64 	%rd7, %rd5, %rd6;
	ld.global.u32 	%r2, [%rd7];
	add.s64 	%rd8, %rd4, %rd6;
	ld.global.u32 	%r3, [%rd8];
	mul.lo.s32 	%r4, %r3, %r2;
	shl.b32 	%r5, %r1, 2;
	mov.u32 	%r6, _ZZ11dot_productPiS_S_E4temp;
	add.s32 	%r7, %r6, %r5;
	st.shared.u32 	[%r7], %r4;
	bar.sync 	0;
	setp.ne.s32 	%p1, %r1, 1;
	@%p1 bra 	$L__BB0_2;
	cvta.to.global.u64 	%rd9, %rd1;
	ld.shared.u32 	%r8, [_ZZ11dot_productPiS_S_E4temp];
	ld.shared.u32 	%r9, [_ZZ11dot_productPiS_S_E4temp+4];
	add.s32 	%r10, %r9, %r8;
	ld.shared.u32 	%r11, [_ZZ11dot_productPiS_S_E4temp+8];
	add.s32 	%r12, %r10, %r11;
	ld.shared.u32 	%r13, [_ZZ11dot_productPiS_S_E4temp+12];
	add.s32 	%r14, %r12, %r13;
	st.global.u32 	[%rd9], %r14;
$L__BB0_2:
	ret;

}


// ===== COMPILED SASS (sm_100) =====

	.target	sm_100

	.elftype	@"ET_EXEC"


//--------------------- .note.nv.tkinfo           --------------------------
	.section	.note.nv.tkinfo,"",@"SHT_NOTE"
	.sectionflags	@"SHF_NOTE_NV_TKINFO"
	.tkinfo
        /*0018*/ 	.word	0x00000002
        /*0030*/ 	.string	""
        /*0030*/ 	.string	"ptxas"
        /*0030*/ 	.string	"Cuda compilation tools, release 13.0, V13.0.88"
        /*0030*/ 	.string	"Build cuda_13.0.r13.0/compiler.36424714_0"
        /*0030*/ 	.string	"-arch sm_100 -m 64 "



//--------------------- .note.nv.cuinfo           --------------------------
	.section	.note.nv.cuinfo,"",@"SHT_NOTE"
	.sectionflags	@"SHF_NOTE_NV_CUINFO"
        /*0018*/ 	.short	0x0002
        /*001a*/ 	.short	0x0064
        /*001c*/ 	.short	0x0082
	.zero		2


//--------------------- .nv.info                  --------------------------
	.section	.nv.info,"",@"SHT_CUDA_INFO"
	.align	4


	//----- nvinfo : EIATTR_REGCOUNT
	.align		4
        /*0000*/ 	.byte	0x04, 0x2f
        /*0002*/ 	.short	(.L_1 - .L_0)
	.align		4
.L_0:
        /*0004*/ 	.word	index@(_Z11dot_productPiS_S_)
        /*0008*/ 	.word	0x0000000a


	//----- nvinfo : EIATTR_FRAME_SIZE
	.align		4
.L_1:
        /*000c*/ 	.byte	0x04, 0x11
        /*000e*/ 	.short	(.L_3 - .L_2)
	.align		4
.L_2:
        /*0010*/ 	.word	index@(_Z11dot_productPiS_S_)
        /*0014*/ 	.word	0x00000000


	//----- nvinfo : EIATTR_MIN_STACK_SIZE
	.align		4
.L_3:
        /*0018*/ 	.byte	0x04, 0x12
        /*001a*/ 	.short	(.L_5 - .L_4)
	.align		4
.L_4:
        /*001c*/ 	.word	index@(_Z11dot_productPiS_S_)
        /*0020*/ 	.word	0x00000000
.L_5:


//--------------------- .nv.compat                --------------------------
	.section	.nv.compat,"",@"SHT_CUDA_COMPAT_INFO"
	.align	4
        /*0000*/ 	.byte	0x02, 0x09, 0x00, 0x00, 0x02, 0x02, 0x01, 0x00, 0x02, 0x05, 0x05, 0x00, 0x03, 0x07, 0x01, 0x01
        /*0010*/ 	.byte	0x02, 0x03, 0x00, 0x00, 0x02, 0x06, 0x01, 0x00, 0x04, 0x0b, 0x08, 0x00, 0x09, 0x00, 0x00, 0x00
        /*0020*/ 	.byte	0x00, 0x00, 0x00, 0x00


//--------------------- .nv.info._Z11dot_productPiS_S_ --------------------------
	.section	.nv.info._Z11dot_productPiS_S_,"",@"SHT_CUDA_INFO"
	.sectionflags	@""
	.align	4


	//----- nvinfo : EIATTR_CUDA_API_VERSION
	.align		4
        /*0000*/ 	.byte	0x04, 0x37
        /*0002*/ 	.short	(.L_7 - .L_6)
.L_6:
        /*0004*/ 	.word	0x00000082


	//----- nvinfo : EIATTR_KPARAM_INFO
	.align		4
.L_7:
        /*0008*/ 	.byte	0x04, 0x17
        /*000a*/ 	.short	(.L_9 - .L_8)
.L_8:
        /*000c*/ 	.word	0x00000000
        /*0010*/ 	.short	0x0002
        /*0012*/ 	.short	0x0010
        /*0014*/ 	.byte	0x00, 0xf5, 0x21, 0x00


	//----- nvinfo : EIATTR_KPARAM_INFO
	.align		4
.L_9:
        /*0018*/ 	.byte	0x04, 0x17
        /*001a*/ 	.short	(.L_11 - .L_10)
.L_10:
        /*001c*/ 	.word	0x00000000
        /*0020*/ 	.short	0x0001
        /*0022*/ 	.short	0x0008
        /*0024*/ 	.byte	0x00, 0xf5, 0x21, 0x00


	//----- nvinfo : EIATTR_KPARAM_INFO
	.align		4
.L_11:
        /*0028*/ 	.byte	0x04, 0x17
        /*002a*/ 	.short	(.L_13 - .L_12)
.L_12:
        /*002c*/ 	.word	0x00000000
        /*0030*/ 	.short	0x0000
        /*0032*/ 	.short	0x0000
        /*0034*/ 	.byte	0x00, 0xf5, 0x21, 0x00


	//----- nvinfo : EIATTR_SPARSE_MMA_MASK
	.align		4
.L_13:
        /*0038*/ 	.byte	0x03, 0x50
        /*003a*/ 	.short	0x0000


	//----- nvinfo : EIATTR_MAXREG_COUNT
	.align		4
        /*003c*/ 	.byte	0x03, 0x1b
        /*003e*/ 	.short	0x00ff


	//----- nvinfo : EIATTR_NUM_BARRIERS
	.align		4
        /*0040*/ 	.byte	0x02, 0x4c
        /*0042*/ 	.byte	0x01
	.zero		1


	//----- nvinfo : EIATTR_MERCURY_ISA_VERSION
	.align		4
        /*0044*/ 	.byte	0x03, 0x5f
        /*0046*/ 	.short	0x0101


	//----- nvinfo : EIATTR_VRC_CTA_INIT_COUNT
	.align		4
        /*0048*/ 	.byte	0x02, 0x4a
	.zero		1
	.zero		1


	//----- nvinfo : EIATTR_EXIT_INSTR_OFFSETS
	.align		4
        /*004c*/ 	.byte	0x04, 0x1c
        /*004e*/ 	.short	(.L_15 - .L_14)


	//   ....[0]....
.L_14:
        /*0050*/ 	.word	0x00000110


	//   ....[1]....
        /*0054*/ 	.word	0x00000170


	//----- nvinfo : EIATTR_CBANK_PARAM_SIZE
	.align		4
.L_15:
        /*0058*/ 	.byte	0x03, 0x19
        /*005a*/ 	.short	0x0018


	//----- nvinfo : EIATTR_PARAM_CBANK
	.align		4
        /*005c*/ 	.byte	0x04, 0x0a
        /*005e*/ 	.short	(.L_17 - .L_16)
	.align		4
.L_16:
        /*0060*/ 	.word	index@(.nv.constant0._Z11dot_productPiS_S_)
        /*0064*/ 	.short	0x0380
        /*0066*/ 	.short	0x0018


	//----- nvinfo : EIATTR_SW_WAR
	.align		4
.L_17:
        /*0068*/ 	.byte	0x04, 0x36
        /*006a*/ 	.short	(.L_19 - .L_18)
.L_18:
        /*006c*/ 	.word	0x00000008
.L_19:


//--------------------- .nv.callgraph             --------------------------
	.section	.nv.callgraph,"",@"SHT_CUDA_CALLGRAPH"
	.align	4
	.sectionentsize	8
	.align		4
        /*0000*/ 	.word	0x00000000
	.align		4
        /*0004*/ 	.word	0xffffffff
	.align		4
        /*0008*/ 	.word	0x00000000
	.align		4
        /*000c*/ 	.word	0xfffffffe
	.align		4
        /*0010*/ 	.word	0x00000000
	.align		4
        /*0014*/ 	.word	0xfffffffd
	.align		4
        /*0018*/ 	.word	0x00000000
	.align		4
        /*001c*/ 	.word	0xfffffffc


//--------------------- .text._Z11dot_productPiS_S_ --------------------------
	.section	.text._Z11dot_productPiS_S_,"ax",@progbits
	.align	128
        .global         _Z11dot_productPiS_S_
        .type           _Z11dot_productPiS_S_,@function
        .size           _Z11dot_productPiS_S_,(.L_x_1 - _Z11dot_productPiS_S_)
        .other          _Z11dot_productPiS_S_,@"STO_CUDA_ENTRY STV_DEFAULT"
_Z11dot_productPiS_S_:
.text._Z11dot_productPiS_S_:
[----:B------:R-:W-:Y:S01]  /*0000*/  LDC R1, c[0x0][0x37c] ;  /* 0x0000df00ff017b82 */ /* 0x000fe20000000800 */
[----:B------:R-:W0:Y:S07]  /*0010*/  S2R R7, SR_TID.X ;  /* 0x0000000000077919 */ /* 0x000e2e0000002100 */
[----:B------:R-:W0:Y:S01]  /*0020*/  LDC.64 R2, c[0x0][0x380] ;  /* 0x0000e000ff027b82 */ /* 0x000e220000000a00 */
[----:B------:R-:W1:Y:S07]  /*0030*/  LDCU.64 UR6, c[0x0][0x358] ;  /* 0x00006b00ff0677ac */ /* 0x000e6e0008000a00 */
[----:B------:R-:W2:Y:S01]  /*0040*/  LDC.64 R4, c[0x0][0x388] ;  /* 0x0000e200ff047b82 */ /* 0x000ea20000000a00 */
[----:B0-----:R-:W-:-:S04]  /*0050*/  IMAD.WIDE.U32 R2, R7, 0x4, R2 ;  /* 0x0000000407027825 */ /* 0x001fc800078e0002 */
[C---:B--2---:R-:W-:Y:S02]  /*0060*/  IMAD.WIDE.U32 R4, R7.reuse, 0x4, R4 ;  /* 0x0000000407047825 */ /* 0x044fe400078e0004 */
[----:B-1----:R-:W2:Y:S04]  /*0070*/  LDG.E R2, desc[UR6][R2.64] ;  /* 0x0000000602027981 */ /* 0x002ea8000c1e1900 */
[----:B------:R-:W2:Y:S01]  /*0080*/  LDG.E R5, desc[UR6][R4.64] ;  /* 0x0000000604057981 */ /* 0x000ea2000c1e1900 */
[----:B------:R-:W0:Y:S01]  /*0090*/  S2UR UR5, SR_CgaCtaId ;  /* 0x00000000000579c3 */ /* 0x000e220000008800 */
[----:B------:R-:W-:Y:S01]  /*00a0*/  UMOV UR4, 0x400 ;  /* 0x0000040000047882 */ /* 0x000fe20000000000 */
[----:B------:R-:W-:Y:S01]  /*00b0*/  ISETP.NE.AND P0, PT, R7, 0x1, PT ;  /* 0x000000010700780c */ /* 0x000fe20003f05270 */
[----:B0-----:R-:W-:-:S06]  /*00c0*/  ULEA UR4, UR5, UR4, 0x18 ;  /* 0x0000000405047291 */ /* 0x001fcc000f8ec0ff */
[----:B------:R-:W-:Y:S01]  /*00d0*/  LEA R7, R7, UR4, 0x2 ;  /* 0x0000000407077c11 */ /* 0x000fe2000f8e10ff */
[----:B--2---:R-:W-:-:S05]  /*00e0*/  IMAD R0, R2, R5, RZ ;  /* 0x0000000502007224 */ /* 0x004fca00078e02ff */
[----:B------:R0:W-:Y:S01]  /*00f0*/  STS [R7], R0 ;  /* 0x0000000007007388 */ /* 0x0001e20000000800 */
[----:B------:R-:W-:Y:S06]  /*0100*/  BAR.SYNC.DEFER_BLOCKING 0x0 ;  /* 0x0000000000007b1d */ /* 0x000fec0000010000 */
[----:B------:R-:W-:Y:S05]  /*0110*/  @P0 EXIT ;  /* 0x000000000000094d */ /* 0x000fea0003800000 */
[----:B0-----:R-:W0:Y:S01]  /*0120*/  LDS.128 R4, [UR4] ;  /* 0x00000004ff047984 */ /* 0x001e220008000c00 */
[----:B------:R-:W1:Y:S01]  /*0130*/  LDC.64 R2, c[0x0][0x390] ;  /* 0x0000e400ff027b82 */ /* 0x000e620000000a00 */
[----:B0-----:R-:W-:-:S04]  /*0140*/  IADD3 R4, PT, PT, R6, R5, R4 ;  /* 0x0000000506047210 */ /* 0x001fc80007ffe004 */
[----:B------:R-:W-:-:S05]  /*0150*/  IADD3 R7, PT, PT, R4, R7, RZ ;  /* 0x0000000704077210 */ /* 0x000fca0007ffe0ff */
[----:B-1----:R-:W-:Y:S01]  /*0160*/  STG.E desc[UR6][R2.64], R7 ;  /* 0x0000000702007986 */ /* 0x002fe2000c101906 */
[----:B------:R-:W-:Y:S05]  /*0170*/  EXIT ;  /* 0x000000000000794d */ /* 0x000fea0003800000 */
.L_x_0:
[----:B------:R-:W-:-:S00]  /*0180*/  BRA `(.L_x_0) ;  /* 0xfffffffc00fc7947 */ /* 0x000fc0000383ffff */
[----:B------:R-:W-:-:S00]  /*0190*/  NOP ;  /* 0x0000000000007918 */ /* 0x000fc00000000000 */
        /* <DEDUP_REMOVED lines=14> */
.L_x_1:


//--------------------- .nv.shared._Z11dot_productPiS_S_ --------------------------
	.section	.nv.shared._Z11dot_productPiS_S_,"aw",@nobits
	.sectionflags	@""
	.align	4
.nv.shared._Z11dot_productPiS_S_:
	.zero		1040


//--------------------- .nv.shared.reserved.0     --------------------------
	.section	.nv.shared.reserved.0,"aw",@nobits
	.weak		__nv_reservedSMEM_offset_0_alias
	.size		__nv_reservedSMEM_offset_0_alias, 0, 64
	.other		__nv_reservedSMEM_offset_0_alias,@"STO_CUDA_RESERVED_SHARED STV_DEFAULT"
__nv_reservedSMEM_offset_0_alias:
	.zero		0
	.zero		64


//--------------------- .nv.constant0._Z11dot_productPiS_S_ --------------------------
	.section	.nv.constant0._Z11dot_productPiS_S_,"a",@progbits
	.sectionflags	@""
	.align	4
.nv.constant0._Z11dot_productPiS_S_:
	.zero		920


//--------------------- SYMBOLS --------------------------

	.type		.nv.reservedSmem.offset0,@object
	.size		.nv.reservedSmem.offset0,0x4
	.type		.nv.reservedSmem.cap,@object
	.size		.nv.reservedSmem.cap,0x4
